//
// Generated by NVIDIA NVVM Compiler
//
// Compiler Build ID: CL-36424714
// Cuda compilation tools, release 13.0, V13.0.88
// Based on NVVM 20.0.0
//

.version 9.0
.target sm_100
.address_size 64

	// .globl	_Z10sgemm_cudaPfS_S_iii

.visible .entry _Z10sgemm_cudaPfS_S_iii(
	.param .u64 .ptr .align 1 _Z10sgemm_cudaPfS_S_iii_param_0,
	.param .u64 .ptr .align 1 _Z10sgemm_cudaPfS_S_iii_param_1,
	.param .u64 .ptr .align 1 _Z10sgemm_cudaPfS_S_iii_param_2,
	.param .u32 _Z10sgemm_cudaPfS_S_iii_param_3,
	.param .u32 _Z10sgemm_cudaPfS_S_iii_param_4,
	.param .u32 _Z10sgemm_cudaPfS_S_iii_param_5
)
{
	.reg .pred 	%p<10>;
	.reg .b32 	%r<93>;
	.reg .b32 	%f<68>;
	.reg .b64 	%rd<133>;

	ld.param.u64 	%rd6, [_Z10sgemm_cudaPfS_S_iii_param_0];
	ld.param.u64 	%rd7, [_Z10sgemm_cudaPfS_S_iii_param_1];
	ld.param.u32 	%r44, [_Z10sgemm_cudaPfS_S_iii_param_4];
	ld.param.u32 	%r45, [_Z10sgemm_cudaPfS_S_iii_param_5];
	cvta.to.global.u64 	%rd1, %rd7;
	cvta.to.global.u64 	%rd2, %rd6;
	mov.u32 	%r46, %ctaid.x;
	mov.u32 	%r47, %ntid.x;
	mul.lo.s32 	%r1, %r46, %r47;
	mov.u32 	%r2, %tid.x;
	mov.u32 	%r48, %ctaid.y;
	mov.u32 	%r49, %ntid.y;
	mul.lo.s32 	%r3, %r48, %r49;
	mov.u32 	%r4, %tid.y;
	mul.lo.s32 	%r50, %r45, %r3;
	cvt.u64.u32 	%rd3, %r50;
	setp.lt.s32 	%p1, %r45, 1;
	mov.f32 	%f67, 0f00000000;
	@%p1 bra 	$L__BB0_12;
	mul.lo.s32 	%r5, %r45, %r4;
	and.b32  	%r6, %r45, 7;
	setp.lt.u32 	%p2, %r45, 8;
	mov.f32 	%f67, 0f00000000;
	mov.b32 	%r91, 0;
	@%p2 bra 	$L__BB0_4;
	and.b32  	%r52, %r45, 2147483640;
	neg.s32 	%r89, %r52;
	add.s32 	%r88, %r2, %r44;
	shl.b32 	%r9, %r44, 3;
	shl.b32 	%r53, %r44, 1;
	add.s32 	%r87, %r2, %r53;
	mad.lo.s32 	%r86, %r44, 3, %r2;
	shl.b32 	%r54, %r44, 2;
	add.s32 	%r85, %r2, %r54;
	mad.lo.s32 	%r84, %r44, 5, %r2;
	mad.lo.s32 	%r83, %r44, 6, %r2;
	mad.lo.s32 	%r82, %r44, 7, %r2;
	add.s32 	%r80, %r5, 3;
	mov.f32 	%f67, 0f00000000;
	cvt.u64.u32 	%rd13, %r1;
	mov.u32 	%r81, %r2;
$L__BB0_3:
	.pragma "nounroll";
	and.b32  	%r91, %r45, 2147483640;
	add.s32 	%r55, %r80, -3;
	cvt.u64.u32 	%rd8, %r55;
	add.s64 	%rd9, %rd8, %rd3;
	shl.b64 	%rd10, %rd9, 2;
	add.s64 	%rd11, %rd2, %rd10;
	ld.global.f32 	%f17, [%rd11];
	cvt.u64.u32 	%rd12, %r81;
	add.s64 	%rd14, %rd12, %rd13;
	shl.b64 	%rd15, %rd14, 2;
	add.s64 	%rd16, %rd1, %rd15;
	ld.global.f32 	%f18, [%rd16];
	fma.rn.f32 	%f19, %f17, %f18, %f67;
	add.s32 	%r56, %r80, -2;
	cvt.u64.u32 	%rd17, %r56;
	add.s64 	%rd18, %rd17, %rd3;
	shl.b64 	%rd19, %rd18, 2;
	add.s64 	%rd20, %rd2, %rd19;
	ld.global.f32 	%f20, [%rd20];
	cvt.u64.u32 	%rd21, %r88;
	add.s64 	%rd22, %rd21, %rd13;
	shl.b64 	%rd23, %rd22, 2;
	add.s64 	%rd24, %rd1, %rd23;
	ld.global.f32 	%f21, [%rd24];
	fma.rn.f32 	%f22, %f20, %f21, %f19;
	add.s32 	%r57, %r80, -1;
	cvt.u64.u32 	%rd25, %r57;
	add.s64 	%rd26, %rd25, %rd3;
	shl.b64 	%rd27, %rd26, 2;
	add.s64 	%rd28, %rd2, %rd27;
	ld.global.f32 	%f23, [%rd28];
	cvt.u64.u32 	%rd29, %r87;
	add.s64 	%rd30, %rd29, %rd13;
	shl.b64 	%rd31, %rd30, 2;
	add.s64 	%rd32, %rd1, %rd31;
	ld.global.f32 	%f24, [%rd32];
	fma.rn.f32 	%f25, %f23, %f24, %f22;
	add.s32 	%r58, %r80, 4;
	cvt.u64.u32 	%rd33, %r80;
	add.s64 	%rd34, %rd33, %rd3;
	shl.b64 	%rd35, %rd34, 2;
	add.s64 	%rd36, %rd2, %rd35;
	ld.global.f32 	%f26, [%rd36];
	cvt.u64.u32 	%rd37, %r86;
	add.s64 	%rd38, %rd37, %rd13;
	shl.b64 	%rd39, %rd38, 2;
	add.s64 	%rd40, %rd1, %rd39;
	ld.global.f32 	%f27, [%rd40];
	fma.rn.f32 	%f28, %f26, %f27, %f25;
	add.s32 	%r59, %r80, 1;
	cvt.u64.u32 	%rd41, %r59;
	add.s64 	%rd42, %rd41, %rd3;
	shl.b64 	%rd43, %rd42, 2;
	add.s64 	%rd44, %rd2, %rd43;
	ld.global.f32 	%f29, [%rd44];
	cvt.u64.u32 	%rd45, %r85;
	add.s64 	%rd46, %rd45, %rd13;
	shl.b64 	%rd47, %rd46, 2;
	add.s64 	%rd48, %rd1, %rd47;
	ld.global.f32 	%f30, [%rd48];
	fma.rn.f32 	%f31, %f29, %f30, %f28;
	add.s32 	%r60, %r80, 2;
	cvt.u64.u32 	%rd49, %r60;
	add.s64 	%rd50, %rd49, %rd3;
	shl.b64 	%rd51, %rd50, 2;
	add.s64 	%rd52, %rd2, %rd51;
	ld.global.f32 	%f32, [%rd52];
	cvt.u64.u32 	%rd53, %r84;
	add.s64 	%rd54, %rd53, %rd13;
	shl.b64 	%rd55, %rd54, 2;
	add.s64 	%rd56, %rd1, %rd55;
	ld.global.f32 	%f33, [%rd56];
	fma.rn.f32 	%f34, %f32, %f33, %f31;
	add.s32 	%r61, %r80, 3;
	cvt.u64.u32 	%rd57, %r61;
	add.s64 	%rd58, %rd57, %rd3;
	shl.b64 	%rd59, %rd58, 2;
	add.s64 	%rd60, %rd2, %rd59;
	ld.global.f32 	%f35, [%rd60];
	cvt.u64.u32 	%rd61, %r83;
	add.s64 	%rd62, %rd61, %rd13;
	shl.b64 	%rd63, %rd62, 2;
	add.s64 	%rd64, %rd1, %rd63;
	ld.global.f32 	%f36, [%rd64];
	fma.rn.f32 	%f37, %f35, %f36, %f34;
	cvt.u64.u32 	%rd65, %r58;
	add.s64 	%rd66, %rd65, %rd3;
	shl.b64 	%rd67, %rd66, 2;
	add.s64 	%rd68, %rd2, %rd67;
	ld.global.f32 	%f38, [%rd68];
	cvt.u64.u32 	%rd69, %r82;
	add.s64 	%rd70, %rd69, %rd13;
	shl.b64 	%rd71, %rd70, 2;
	add.s64 	%rd72, %rd1, %rd71;
	ld.global.f32 	%f39, [%rd72];
	fma.rn.f32 	%f67, %f38, %f39, %f37;
	add.s32 	%r89, %r89, 8;
	add.s32 	%r88, %r88, %r9;
	add.s32 	%r87, %r87, %r9;
	add.s32 	%r86, %r86, %r9;
	add.s32 	%r85, %r85, %r9;
	add.s32 	%r84, %r84, %r9;
	add.s32 	%r83, %r83, %r9;
	add.s32 	%r82, %r82, %r9;
	add.s32 	%r81, %r81, %r9;
	add.s32 	%r80, %r80, 8;
	setp.ne.s32 	%p3, %r89, 0;
	@%p3 bra 	$L__BB0_3;
$L__BB0_4:
	setp.eq.s32 	%p4, %r6, 0;
	@%p4 bra 	$L__BB0_12;
	cvt.u64.u32 	%rd4, %r1;
	and.b32  	%r39, %r45, 3;
	setp.lt.u32 	%p5, %r6, 4;
	@%p5 bra 	$L__BB0_7;
	add.s32 	%r62, %r91, %r5;
	cvt.u64.u32 	%rd73, %r62;
	add.s64 	%rd74, %rd73, %rd3;
	shl.b64 	%rd75, %rd74, 2;
	add.s64 	%rd76, %rd2, %rd75;
	ld.global.f32 	%f41, [%rd76];
	mad.lo.s32 	%r63, %r91, %r44, %r2;
	cvt.u64.u32 	%rd77, %r63;
	add.s64 	%rd78, %rd77, %rd4;
	shl.b64 	%rd79, %rd78, 2;
	add.s64 	%rd80, %rd1, %rd79;
	ld.global.f32 	%f42, [%rd80];
	fma.rn.f32 	%f43, %f41, %f42, %f67;
	add.s32 	%r64, %r62, 1;
	cvt.u64.u32 	%rd81, %r64;
	add.s64 	%rd82, %rd81, %rd3;
	shl.b64 	%rd83, %rd82, 2;
	add.s64 	%rd84, %rd2, %rd83;
	ld.global.f32 	%f44, [%rd84];
	add.s32 	%r65, %r63, %r44;
	cvt.u64.u32 	%rd85, %r65;
	add.s64 	%rd86, %rd85, %rd4;
	shl.b64 	%rd87, %rd86, 2;
	add.s64 	%rd88, %rd1, %rd87;
	ld.global.f32 	%f45, [%rd88];
	fma.rn.f32 	%f46, %f44, %f45, %f43;
	add.s32 	%r66, %r62, 2;
	cvt.u64.u32 	%rd89, %r66;
	add.s64 	%rd90, %rd89, %rd3;
	shl.b64 	%rd91, %rd90, 2;
	add.s64 	%rd92, %rd2, %rd91;
	ld.global.f32 	%f47, [%rd92];
	add.s32 	%r67, %r65, %r44;
	cvt.u64.u32 	%rd93, %r67;
	add.s64 	%rd94, %rd93, %rd4;
	shl.b64 	%rd95, %rd94, 2;
	add.s64 	%rd96, %rd1, %rd95;
	ld.global.f32 	%f48, [%rd96];
	fma.rn.f32 	%f49, %f47, %f48, %f46;
	add.s32 	%r68, %r62, 3;
	cvt.u64.u32 	%rd97, %r68;
	add.s64 	%rd98, %rd97, %rd3;
	shl.b64 	%rd99, %rd98, 2;
	add.s64 	%rd100, %rd2, %rd99;
	ld.global.f32 	%f50, [%rd100];
	add.s32 	%r69, %r67, %r44;
	cvt.u64.u32 	%rd101, %r69;
	add.s64 	%rd102, %rd101, %rd4;
	shl.b64 	%rd103, %rd102, 2;
	add.s64 	%rd104, %rd1, %rd103;
	ld.global.f32 	%f51, [%rd104];
	fma.rn.f32 	%f67, %f50, %f51, %f49;
	add.s32 	%r91, %r91, 4;
$L__BB0_7:
	setp.eq.s32 	%p6, %r39, 0;
	@%p6 bra 	$L__BB0_12;
	setp.eq.s32 	%p7, %r39, 1;
	@%p7 bra 	$L__BB0_10;
	add.s32 	%r70, %r91, %r5;
	cvt.u64.u32 	%rd105, %r70;
	add.s64 	%rd106, %rd105, %rd3;
	shl.b64 	%rd107, %rd106, 2;
	add.s64 	%rd108, %rd2, %rd107;
	ld.global.f32 	%f53, [%rd108];
	mad.lo.s32 	%r71, %r91, %r44, %r2;
	cvt.u64.u32 	%rd109, %r71;
	add.s64 	%rd110, %rd109, %rd4;
	shl.b64 	%rd111, %rd110, 2;
	add.s64 	%rd112, %rd1, %rd111;
	ld.global.f32 	%f54, [%rd112];
	fma.rn.f32 	%f55, %f53, %f54, %f67;
	add.s32 	%r72, %r70, 1;
	cvt.u64.u32 	%rd113, %r72;
	add.s64 	%rd114, %rd113, %rd3;
	shl.b64 	%rd115, %rd114, 2;
	add.s64 	%rd116, %rd2, %rd115;
	ld.global.f32 	%f56, [%rd116];
	add.s32 	%r73, %r71, %r44;
	cvt.u64.u32 	%rd117, %r73;
	add.s64 	%rd118, %rd117, %rd4;
	shl.b64 	%rd119, %rd118, 2;
	add.s64 	%rd120, %rd1, %rd119;
	ld.global.f32 	%f57, [%rd120];
	fma.rn.f32 	%f67, %f56, %f57, %f55;
	add.s32 	%r91, %r91, 2;
$L__BB0_10:
	and.b32  	%r74, %r45, 1;
	setp.eq.b32 	%p8, %r74, 1;
	not.pred 	%p9, %p8;
	@%p9 bra 	$L__BB0_12;
	add.s32 	%r75, %r91, %r5;
	cvt.u64.u32 	%rd121, %r75;
	add.s64 	%rd122, %rd121, %rd3;
	shl.b64 	%rd123, %rd122, 2;
	add.s64 	%rd124, %rd2, %rd123;
	ld.global.f32 	%f58, [%rd124];
	mad.lo.s32 	%r76, %r91, %r44, %r2;
	cvt.u64.u32 	%rd125, %r76;
	add.s64 	%rd126, %rd125, %rd4;
	shl.b64 	%rd127, %rd126, 2;
	add.s64 	%rd128, %rd1, %rd127;
	ld.global.f32 	%f59, [%rd128];
	fma.rn.f32 	%f67, %f58, %f59, %f67;
$L__BB0_12:
	ld.param.u64 	%rd132, [_Z10sgemm_cudaPfS_S_iii_param_2];
	cvta.to.global.u64 	%rd129, %rd132;
	add.s32 	%r77, %r3, %r4;
	add.s32 	%r78, %r1, %r2;
	mad.lo.s32 	%r79, %r44, %r77, %r78;
	mul.wide.s32 	%rd130, %r79, 4;
	add.s64 	%rd131, %rd129, %rd130;
	st.global.f32 	[%rd131], %f67;
	ret;

}


// ===== COMPILED SASS (sm_100) =====

	.target	sm_100

	.elftype	@"ET_EXEC"


//--------------------- .note.nv.tkinfo           --------------------------
	.section	.note.nv.tkinfo,"",@"SHT_NOTE"
	.sectionflags	@"SHF_NOTE_NV_TKINFO"
	.tkinfo
        /*0018*/ 	.word	0x00000002
        /*0030*/ 	.string	""
        /*0030*/ 	.string	"ptxas"
        /*0030*/ 	.string	"Cuda compilation tools, release 13.0, V13.0.88"
        /*0030*/ 	.string	"Build cuda_13.0.r13.0/compiler.36424714_0"
        /*0030*/ 	.string	"-arch sm_100 -m 64 "



//--------------------- .note.nv.cuinfo           --------------------------
	.section	.note.nv.cuinfo,"",@"SHT_NOTE"
	.sectionflags	@"SHF_NOTE_NV_CUINFO"
        /*0018*/ 	.short	0x0002
        /*001a*/ 	.short	0x0064
        /*001c*/ 	.short	0x0082
	.zero		2


//--------------------- .nv.info                  --------------------------
	.section	.nv.info,"",@"SHT_CUDA_INFO"
	.align	4


	//----- nvinfo : EIATTR_REGCOUNT
	.align		4
        /*0000*/ 	.byte	0x04, 0x2f
        /*0002*/ 	.short	(.L_1 - .L_0)
	.align		4
.L_0:
        /*0004*/ 	.word	index@(_Z10sgemm_cudaPfS_S_iii)
        /*0008*/ 	.word	0x00000020


	//----- nvinfo : EIATTR_FRAME_SIZE
	.align		4
.L_1:
        /*000c*/ 	.byte	0x04, 0x11
        /*000e*/ 	.short	(.L_3 - .L_2)
	.align		4
.L_2:
        /*0010*/ 	.word	index@(_Z10sgemm_cudaPfS_S_iii)
        /*0014*/ 	.word	0x00000000


	//----- nvinfo : EIATTR_MIN_STACK_SIZE
	.align		4
.L_3:
        /*0018*/ 	.byte	0x04, 0x12
        /*001a*/ 	.short	(.L_5 - .L_4)
	.align		4
.L_4:
        /*001c*/ 	.word	index@(_Z10sgemm_cudaPfS_S_iii)
        /*0020*/ 	.word	0x00000000
.L_5:


//--------------------- .nv.compat                --------------------------
	.section	.nv.compat,"",@"SHT_CUDA_COMPAT_INFO"
	.align	4
        /*0000*/ 	.byte	0x02, 0x09, 0x00, 0x00, 0x02, 0x02, 0x01, 0x00, 0x02, 0x05, 0x05, 0x00, 0x03, 0x07, 0x01, 0x01
        /*0010*/ 	.byte	0x02, 0x03, 0x00, 0x00, 0x02, 0x06, 0x01, 0x00, 0x04, 0x0b, 0x08, 0x00, 0x09, 0x00, 0x00, 0x00
        /*0020*/ 	.byte	0x00, 0x00, 0x00, 0x00


//--------------------- .nv.info._Z10sgemm_cudaPfS_S_iii --------------------------
	.section	.nv.info._Z10sgemm_cudaPfS_S_iii,"",@"SHT_CUDA_INFO"
	.sectionflags	@""
	.align	4


	//----- nvinfo : EIATTR_CUDA_API_VERSION
	.align		4
        /*0000*/ 	.byte	0x04, 0x37
        /*0002*/ 	.short	(.L_7 - .L_6)
.L_6:
        /*0004*/ 	.word	0x00000082


	//----- nvinfo : EIATTR_KPARAM_INFO
	.align		4
.L_7:
        /*0008*/ 	.byte	0x04, 0x17
        /*000a*/ 	.short	(.L_9 - .L_8)
.L_8:
        /*000c*/ 	.word	0x00000000
        /*0010*/ 	.short	0x0005
        /*0012*/ 	.short	0x0020
        /*0014*/ 	.byte	0x00, 0xf0, 0x11, 0x00


	//----- nvinfo : EIATTR_KPARAM_INFO
	.align		4
.L_9:
        /*0018*/ 	.byte	0x04, 0x17
        /*001a*/ 	.short	(.L_11 - .L_10)
.L_10:
        /*001c*/ 	.word	0x00000000
        /*0020*/ 	.short	0x0004
        /*0022*/ 	.short	0x001c
        /*0024*/ 	.byte	0x00, 0xf0, 0x11, 0x00


	//----- nvinfo : EIATTR_KPARAM_INFO
	.align		4
.L_11:
        /*0028*/ 	.byte	0x04, 0x17
        /*002a*/ 	.short	(.L_13 - .L_12)
.L_12:
        /*002c*/ 	.word	0x00000000
        /*0030*/ 	.short	0x0003
        /*0032*/ 	.short	0x0018
        /*0034*/ 	.byte	0x00, 0xf0, 0x11, 0x00


	//----- nvinfo : EIATTR_KPARAM_INFO
	.align		4
.L_13:
        /*0038*/ 	.byte	0x04, 0x17
        /*003a*/ 	.short	(.L_15 - .L_14)
.L_14:
        /*003c*/ 	.word	0x00000000
        /*0040*/ 	.short	0x0002
        /*0042*/ 	.short	0x0010
        /*0044*/ 	.byte	0x00, 0xf5, 0x21, 0x00


	//----- nvinfo : EIATTR_KPARAM_INFO
	.align		4
.L_15:
        /*0048*/ 	.byte	0x04, 0x17
        /*004a*/ 	.short	(.L_17 - .L_16)
.L_16:
        /*004c*/ 	.word	0x00000000
        /*0050*/ 	.short	0x0001
        /*0052*/ 	.short	0x0008
        /*0054*/ 	.byte	0x00, 0xf5, 0x21, 0x00


	//----- nvinfo : EIATTR_KPARAM_INFO
	.align		4
.L_17:
        /*0058*/ 	.byte	0x04, 0x17
        /*005a*/ 	.short	(.L_19 - .L_18)
.L_18:
        /*005c*/ 	.word	0x00000000
        /*0060*/ 	.short	0x0000
        /*0062*/ 	.short	0x0000
        /*0064*/ 	.byte	0x00, 0xf5, 0x21, 0x00


	//----- nvinfo : EIATTR_SPARSE_MMA_MASK
	.align		4
.L_19:
        /*0068*/ 	.byte	0x03, 0x50
        /*006a*/ 	.short	0x0000


	//----- nvinfo : EIATTR_MAXREG_COUNT
	.align		4
        /*006c*/ 	.byte	0x03, 0x1b
        /*006e*/ 	.short	0x00ff


	//----- nvinfo : EIATTR_MERCURY_ISA_VERSION
	.align		4
        /*0070*/ 	.byte	0x03, 0x5f
        /*0072*/ 	.short	0x0101


	//----- nvinfo : EIATTR_VRC_CTA_INIT_COUNT
	.align		4
        /*0074*/ 	.byte	0x02, 0x4a
	.zero		1
	.zero		1


	//----- nvinfo : EIATTR_EXIT_INSTR_OFFSETS
	.align		4
        /*0078*/ 	.byte	0x04, 0x1c
        /*007a*/ 	.short	(.L_21 - .L_20)


	//   ....[0]....
.L_20:
        /*007c*/ 	.word	0x00001040


	//----- nvinfo : EIATTR_CBANK_PARAM_SIZE
	.align		4
.L_21:
        /*0080*/ 	.byte	0x03, 0x19
        /*0082*/ 	.short	0x0024


	//----- nvinfo : EIATTR_PARAM_CBANK
	.align		4
        /*0084*/ 	.byte	0x04, 0x0a
        /*0086*/ 	.short	(.L_23 - .L_22)
	.align		4
.L_22:
        /*0088*/ 	.word	index@(.nv.constant0._Z10sgemm_cudaPfS_S_iii)
        /*008c*/ 	.short	0x0380
        /*008e*/ 	.short	0x0024


	//----- nvinfo : EIATTR_SW_WAR
	.align		4
.L_23:
        /*0090*/ 	.byte	0x04, 0x36
        /*0092*/ 	.short	(.L_25 - .L_24)
.L_24:
        /*0094*/ 	.word	0x00000008
.L_25:


//--------------------- .nv.callgraph             --------------------------
	.section	.nv.callgraph,"",@"SHT_CUDA_CALLGRAPH"
	.align	4
	.sectionentsize	8
	.align		4
        /*0000*/ 	.word	0x00000000
	.align		4
        /*0004*/ 	.word	0xffffffff
	.align		4
        /*0008*/ 	.word	0x00000000
	.align		4
        /*000c*/ 	.word	0xfffffffe
	.align		4
        /*0010*/ 	.word	0x00000000
	.align		4
        /*0014*/ 	.word	0xfffffffd
	.align		4
        /*0018*/ 	.word	0x00000000
	.align		4
        /*001c*/ 	.word	0xfffffffc


//--------------------- .text._Z10sgemm_cudaPfS_S_iii --------------------------
	.section	.text._Z10sgemm_cudaPfS_S_iii,"ax",@progbits
	.align	128
        .global         _Z10sgemm_cudaPfS_S_iii
        .type           _Z10sgemm_cudaPfS_S_iii,@function
        .size           _Z10sgemm_cudaPfS_S_iii,(.L_x_6 - _Z10sgemm_cudaPfS_S_iii)
        .other          _Z10sgemm_cudaPfS_S_iii,@"STO_CUDA_ENTRY STV_DEFAULT"
_Z10sgemm_cudaPfS_S_iii:
.text._Z10sgemm_cudaPfS_S_iii:
[----:B------:R-:W-:Y:S08]  /*0000*/  LDC R1, c[0x0][0x37c] ;  /* 0x0000df00ff017b82 */ /* 0x000ff00000000800 */
[----:B------:R-:W0:Y:S01]  /*0010*/  LDC R0, c[0x0][0x3a0] ;  /* 0x0000e800ff007b82 */ /* 0x000e220000000800 */
[----:B------:R-:W1:Y:S01]  /*0020*/  LDCU UR5, c[0x0][0x360] ;  /* 0x00006c00ff0577ac */ /* 0x000e620008000800 */
[----:B------:R-:W2:Y:S01]  /*0030*/  S2R R2, SR_TID.X ;  /* 0x0000000000027919 */ /* 0x000ea20000002100 */
[----:B------:R-:W-:Y:S01]  /*0040*/  IMAD.MOV.U32 R27, RZ, RZ, RZ ;  /* 0x000000ffff1b7224 */ /* 0x000fe200078e00ff */
[----:B------:R-:W3:Y:S01]  /*0050*/  LDCU UR7, c[0x0][0x364] ;  /* 0x00006c80ff0777ac */ /* 0x000ee20008000800 */
[----:B------:R-:W4:Y:S03]  /*0060*/  S2R R3, SR_TID.Y ;  /* 0x0000000000037919 */ /* 0x000f260000002200 */
[----:B------:R-:W1:Y:S01]  /*0070*/  S2UR UR4, SR_CTAID.X ;  /* 0x00000000000479c3 */ /* 0x000e620000002500 */
[----:B------:R-:W0:Y:S07]  /*0080*/  LDCU.64 UR8, c[0x0][0x358] ;  /* 0x00006b00ff0877ac */ /* 0x000e2e0008000a00 */
[----:B------:R-:W3:Y:S01]  /*0090*/  S2UR UR6, SR_CTAID.Y ;  /* 0x00000000000679c3 */ /* 0x000ee20000002600 */
[----:B0-----:R-:W-:Y:S01]  /*00a0*/  ISETP.GE.AND P0, PT, R0, 0x1, PT ;  /* 0x000000010000780c */ /* 0x001fe20003f06270 */
[----:B-1----:R-:W-:-:S02]  /*00b0*/  UIMAD UR4, UR4, UR5, URZ ;  /* 0x00000005040472a4 */ /* 0x002fc4000f8e02ff */
[----:B---3--:R-:W-:-:S10]  /*00c0*/  UIMAD UR5, UR6, UR7, URZ ;  /* 0x00000007060572a4 */ /* 0x008fd4000f8e02ff */
[----:B--2-4-:R-:W-:Y:S05]  /*00d0*/  @!P0 BRA `(.L_x_0) ;  /* 0x0000000c00bc8947 */ /* 0x014fea0003800000 */
[C---:B------:R-:W-:Y:S01]  /*00e0*/  ISETP.GE.U32.AND P0, PT, R0.reuse, 0x8, PT ;  /* 0x000000080000780c */ /* 0x040fe20003f06070 */
[----:B------:R-:W-:Y:S02]  /*00f0*/  IMAD R5, R0, UR5, RZ ;  /* 0x0000000500057c24 */ /* 0x000fe4000f8e02ff */
[----:B------:R-:W-:Y:S02]  /*0100*/  IMAD.MOV.U32 R27, RZ, RZ, RZ ;  /* 0x000000ffff1b7224 */ /* 0x000fe400078e00ff */
[----:B------:R-:W-:-:S08]  /*0110*/  IMAD.MOV.U32 R17, RZ, RZ, RZ ;  /* 0x000000ffff117224 */ /* 0x000fd000078e00ff */
[----:B------:R-:W-:Y:S05]  /*0120*/  @!P0 BRA `(.L_x_1) ;  /* 0x0000000400e88947 */ /* 0x000fea0003800000 */
[----:B------:R-:W0:Y:S01]  /*0130*/  LDC R7, c[0x0][0x39c] ;  /* 0x0000e700ff077b82 */ /* 0x000e220000000800 */
[----:B------:R-:W-:Y:S01]  /*0140*/  LOP3.LUT R6, R0, 0x7ffffff8, RZ, 0xc0, !PT ;  /* 0x7ffffff800067812 */ /* 0x000fe200078ec0ff */
[----:B------:R-:W-:Y:S01]  /*0150*/  IMAD R10, R3, R0, 0x3 ;  /* 0x00000003030a7424 */ /* 0x000fe200078e0200 */
[----:B------:R-:W1:Y:S01]  /*0160*/  LDCU.128 UR12, c[0x0][0x380] ;  /* 0x00007000ff0c77ac */ /* 0x000e620008000c00 */
[----:B------:R-:W-:Y:S02]  /*0170*/  IMAD.MOV.U32 R27, RZ, RZ, RZ ;  /* 0x000000ffff1b7224 */ /* 0x000fe400078e00ff */
[----:B------:R-:W-:Y:S02]  /*0180*/  IMAD.MOV.U32 R8, RZ, RZ, R2 ;  /* 0x000000ffff087224 */ /* 0x000fe400078e0002 */
[----:B------:R-:W-:Y:S02]  /*0190*/  IMAD.MOV R9, RZ, RZ, -R6 ;  /* 0x000000ffff097224 */ /* 0x000fe400078e0a06 */
[----:B0-----:R-:W-:-:S02]  /*01a0*/  IMAD.IADD R12, R2, 0x1, R7 ;  /* 0x00000001020c7824 */ /* 0x001fc400078e0207 */
[C-C-:B------:R-:W-:Y:S02]  /*01b0*/  IMAD R4, R7.reuse, 0x2, R2.reuse ;  /* 0x0000000207047824 */ /* 0x140fe400078e0202 */
[C-C-:B------:R-:W-:Y:S02]  /*01c0*/  IMAD R14, R7.reuse, 0x3, R2.reuse ;  /* 0x00000003070e7824 */ /* 0x140fe400078e0202 */
[C-C-:B------:R-:W-:Y:S02]  /*01d0*/  IMAD R24, R7.reuse, 0x4, R2.reuse ;  /* 0x0000000407187824 */ /* 0x140fe400078e0202 */
[C-C-:B------:R-:W-:Y:S02]  /*01e0*/  IMAD R26, R7.reuse, 0x5, R2.reuse ;  /* 0x00000005071a7824 */ /* 0x140fe400078e0202 */
[C-C-:B------:R-:W-:Y:S02]  /*01f0*/  IMAD R28, R7.reuse, 0x6, R2.reuse ;  /* 0x00000006071c7824 */ /* 0x140fe400078e0202 */
[----:B-1----:R-:W-:-:S07]  /*0200*/  IMAD R11, R7, 0x7, R2 ;  /* 0x00000007070b7824 */ /* 0x002fce00078e0202 */
.L_x_2:
[----:B------:R-:W-:Y:S01]  /*0210*/  VIADD R16, R10, 0xfffffffd ;  /* 0xfffffffd0a107836 */ /* 0x000fe20000000000 */
[----:B------:R-:W-:-:S04]  /*0220*/  IADD3 R13, P1, PT, R8, UR4, RZ ;  /* 0x00000004080d7c10 */ /* 0x000fc8000ff3e0ff */
[----:B------:R-:W-:Y:S01]  /*0230*/  IADD3 R15, P0, PT, R5, R16, RZ ;  /* 0x00000010050f7210 */ /* 0x000fe20007f1e0ff */
[----:B------:R-:W-:Y:S01]  /*0240*/  IMAD.X R16, RZ, RZ, RZ, P1 ;  /* 0x000000ffff107224 */ /* 0x000fe200008e06ff */
[----:B------:R-:W-:-:S03]  /*0250*/  LEA R22, P1, R13, UR14, 0x2 ;  /* 0x0000000e0d167c11 */ /* 0x000fc6000f8210ff */
[----:B------:R-:W-:Y:S01]  /*0260*/  IMAD.X R18, RZ, RZ, RZ, P0 ;  /* 0x000000ffff127224 */ /* 0x000fe200000e06ff */
[----:B------:R-:W-:Y:S02]  /*0270*/  LEA R20, P0, R15, UR12, 0x2 ;  /* 0x0000000c0f147c11 */ /* 0x000fe4000f8010ff */
[----:B------:R-:W-:Y:S02]  /*0280*/  LEA.HI.X R23, R13, UR15, R16, 0x2, P1 ;  /* 0x0000000f0d177c11 */ /* 0x000fe400088f1410 */
[----:B------:R-:W-:Y:S01]  /*0290*/  LEA.HI.X R21, R15, UR13, R18, 0x2, P0 ;  /* 0x0000000d0f157c11 */ /* 0x000fe200080f1412 */
[----:B------:R-:W-:Y:S02]  /*02a0*/  VIADD R16, R10, 0xfffffffe ;  /* 0xfffffffe0a107836 */ /* 0x000fe40000000000 */
[----:B------:R-:W2:Y:S01]  /*02b0*/  LDG.E R15, desc[UR8][R22.64] ;  /* 0x00000008160f7981 */ /* 0x000ea2000c1e1900 */
[----:B------:R-:W-:-:S03]  /*02c0*/  IADD3 R13, P1, PT, R12, UR4, RZ ;  /* 0x000000040c0d7c10 */ /* 0x000fc6000ff3e0ff */
[----:B------:R0:W2:Y:S01]  /*02d0*/  LDG.E R29, desc[UR8][R20.64] ;  /* 0x00000008141d7981 */ /* 0x0000a2000c1e1900 */
[----:B------:R-:W-:Y:S01]  /*02e0*/  IADD3 R19, P0, PT, R5, R16, RZ ;  /* 0x0000001005137210 */ /* 0x000fe20007f1e0ff */
[----:B------:R-:W-:Y:S01]  /*02f0*/  IMAD.X R17, RZ, RZ, RZ, P1 ;  /* 0x000000ffff117224 */ /* 0x000fe200008e06ff */
[----:B------:R-:W-:-:S03]  /*0300*/  LEA R16, P1, R13, UR14, 0x2 ;  /* 0x0000000e0d107c11 */ /* 0x000fc6000f8210ff */
[----:B------:R-:W-:Y:S01]  /*0310*/  IMAD.X R25, RZ, RZ, RZ, P0 ;  /* 0x000000ffff197224 */ /* 0x000fe200000e06ff */
[----:B------:R-:W-:Y:S02]  /*0320*/  LEA R18, P0, R19, UR12, 0x2 ;  /* 0x0000000c13127c11 */ /* 0x000fe4000f8010ff */
[----:B------:R-:W-:Y:S02]  /*0330*/  LEA.HI.X R17, R13, UR15, R17, 0x2, P1 ;  /* 0x0000000f0d117c11 */ /* 0x000fe400088f1411 */
[----:B------:R-:W-:-:S03]  /*0340*/  LEA.HI.X R19, R19, UR13, R25, 0x2, P0 ;  /* 0x0000000d13137c11 */ /* 0x000fc600080f1419 */
[----:B------:R1:W3:Y:S04]  /*0350*/  LDG.E R13, desc[UR8][R16.64] ;  /* 0x00000008100d7981 */ /* 0x0002e8000c1e1900 */
[----:B------:R4:W3:Y:S01]  /*0360*/  LDG.E R25, desc[UR8][R18.64] ;  /* 0x0000000812197981 */ /* 0x0008e2000c1e1900 */
[----:B0-----:R-:W-:Y:S01]  /*0370*/  VIADD R20, R10, 0xffffffff ;  /* 0xffffffff0a147836 */ /* 0x001fe20000000000 */
[----:B------:R-:W-:-:S04]  /*0380*/  IADD3 R23, P1, PT, R4, UR4, RZ ;  /* 0x0000000404177c10 */ /* 0x000fc8000ff3e0ff */
[----:B------:R-:W-:Y:S01]  /*0390*/  IADD3 R21, P0, PT, R5, R20, RZ ;  /* 0x0000001405157210 */ /* 0x000fe20007f1e0ff */
[----:B-1----:R-:W-:-:S04]  /*03a0*/  IMAD.X R16, RZ, RZ, RZ, P1 ;  /* 0x000000ffff107224 */ /* 0x002fc800008e06ff */
[----:B------:R-:W-:Y:S01]  /*03b0*/  IMAD.X R22, RZ, RZ, RZ, P0 ;  /* 0x000000ffff167224 */ /* 0x000fe200000e06ff */
[----:B------:R-:W-:-:S04]  /*03c0*/  LEA R20, P0, R21, UR12, 0x2 ;  /* 0x0000000c15147c11 */ /* 0x000fc8000f8010ff */
[----:B------:R-:W-:Y:S02]  /*03d0*/  LEA.HI.X R21, R21, UR13, R22, 0x2, P0 ;  /* 0x0000000d15157c11 */ /* 0x000fe400080f1416 */
[----:B------:R-:W-:-:S04]  /*03e0*/  LEA R22, P0, R23, UR14, 0x2 ;  /* 0x0000000e17167c11 */ /* 0x000fc8000f8010ff */
[----:B------:R-:W-:Y:S02]  /*03f0*/  LEA.HI.X R23, R23, UR15, R16, 0x2, P0 ;  /* 0x0000000f17177c11 */ /* 0x000fe400080f1410 */
[----:B------:R-:W-:-:S03]  /*0400*/  IADD3 R17, P0, PT, R5, R10, RZ ;  /* 0x0000000a05117210 */ /* 0x000fc60007f1e0ff */
[----:B------:R-:W5:Y:S02]  /*0410*/  LDG.E R22, desc[UR8][R22.64] ;  /* 0x0000000816167981 */ /* 0x000f64000c1e1900 */
[----:B----4-:R-:W-:Y:S01]  /*0420*/  IMAD.X R18, RZ, RZ, RZ, P0 ;  /* 0x000000ffff127224 */ /* 0x010fe200000e06ff */
[C---:B------:R-:W-:Y:S01]  /*0430*/  LEA R16, P0, R17.reuse, UR12, 0x2 ;  /* 0x0000000c11107c11 */ /* 0x040fe2000f8010ff */
[----:B------:R0:W5:Y:S03]  /*0440*/  LDG.E R23, desc[UR8][R20.64] ;  /* 0x0000000814177981 */ /* 0x000166000c1e1900 */
[----:B------:R-:W-:Y:S01]  /*0450*/  LEA.HI.X R17, R17, UR13, R18, 0x2, P0 ;  /* 0x0000000d11117c11 */ /* 0x000fe200080f1412 */
[----:B0-----:R-:W-:Y:S02]  /*0460*/  VIADD R20, R10, 0x1 ;  /* 0x000000010a147836 */ /* 0x001fe40000000000 */
[----:B--2---:R-:W-:Y:S01]  /*0470*/  FFMA R29, R29, R15, R27 ;  /* 0x0000000f1d1d7223 */ /* 0x004fe2000000001b */
[----:B------:R-:W-:-:S04]  /*0480*/  IADD3 R15, P1, PT, R14, UR4, RZ ;  /* 0x000000040e0f7c10 */ /* 0x000fc8000ff3e0ff */
[----:B------:R-:W-:Y:S01]  /*0490*/  LEA R18, P0, R15, UR14, 0x2 ;  /* 0x0000000e0f127c11 */ /* 0x000fe2000f8010ff */
[----:B------:R-:W-:-:S05]  /*04a0*/  IMAD.X R19, RZ, RZ, RZ, P1 ;  /* 0x000000ffff137224 */ /* 0x000fca00008e06ff */
[----:B------:R-:W-:Y:S02]  /*04b0*/  LEA.HI.X R19, R15, UR15, R19, 0x2, P0 ;  /* 0x0000000f0f137c11 */ /* 0x000fe400080f1413 */
[----:B------:R-:W-:Y:S01]  /*04c0*/  IADD3 R20, P0, PT, R5, R20, RZ ;  /* 0x0000001405147210 */ /* 0x000fe20007f1e0ff */
[----:B------:R0:W2:Y:S04]  /*04d0*/  LDG.E R15, desc[UR8][R16.64] ;  /* 0x00000008100f7981 */ /* 0x0000a8000c1e1900 */
[----:B------:R1:W2:Y:S01]  /*04e0*/  LDG.E R27, desc[UR8][R18.64] ;  /* 0x00000008121b7981 */ /* 0x0002a2000c1e1900 */
[----:B---3--:R-:W-:Y:S01]  /*04f0*/  FFMA R25, R25, R13, R29 ;  /* 0x0000000d19197223 */ /* 0x008fe2000000001d */
[----:B------:R-:W-:Y:S01]  /*0500*/  IMAD.X R21, RZ, RZ, RZ, P0 ;  /* 0x000000ffff157224 */ /* 0x000fe200000e06ff */
[----:B------:R-:W-:-:S02]  /*0510*/  IADD3 R13, P1, PT, R24, UR4, RZ ;  /* 0x00000004180d7c10 */ /* 0x000fc4000ff3e0ff */
[----:B0-----:R-:W-:-:S04]  /*0520*/  LEA R16, P0, R20, UR12, 0x2 ;  /* 0x0000000c14107c11 */ /* 0x001fc8000f8010ff */
[----:B------:R-:W-:Y:S01]  /*0530*/  LEA.HI.X R17, R20, UR13, R21, 0x2, P0 ;  /* 0x0000000d14117c11 */ /* 0x000fe200080f1415 */
[----:B------:R-:W-:Y:S01]  /*0540*/  IMAD.X R21, RZ, RZ, RZ, P1 ;  /* 0x000000ffff157224 */ /* 0x000fe200008e06ff */
[----:B------:R-:W-:-:S04]  /*0550*/  LEA R20, P0, R13, UR14, 0x2 ;  /* 0x0000000e0d147c11 */ /* 0x000fc8000f8010ff */
[----:B------:R-:W-:Y:S02]  /*0560*/  LEA.HI.X R21, R13, UR15, R21, 0x2, P0 ;  /* 0x0000000f0d157c11 */ /* 0x000fe400080f1415 */
[----:B------:R0:W3:Y:S04]  /*0570*/  LDG.E R13, desc[UR8][R16.64] ;  /* 0x00000008100d7981 */ /* 0x0000e8000c1e1900 */
[----:B------:R4:W3:Y:S01]  /*0580*/  LDG.E R20, desc[UR8][R20.64] ;  /* 0x0000000814147981 */ /* 0x0008e2000c1e1900 */
[----:B-1----:R-:W-:-:S05]  /*0590*/  VIADD R18, R10, 0x2 ;  /* 0x000000020a127836 */ /* 0x002fca0000000000 */
[----:B------:R-:W-:Y:S02]  /*05a0*/  IADD3 R18, P0, PT, R5, R18, RZ ;  /* 0x0000001205127210 */ /* 0x000fe40007f1e0ff */
[----:B------:R-:W-:Y:S01]  /*05b0*/  IADD3 R19, P1, PT, R26, UR4, RZ ;  /* 0x000000041a137c10 */ /* 0x000fe2000ff3e0ff */
[----:B-----5:R-:W-:Y:S02]  /*05c0*/  FFMA R29, R23, R22, R25 ;  /* 0x00000016171d7223 */ /* 0x020fe40000000019 */
[----:B------:R-:W-:Y:S01]  /*05d0*/  IMAD.X R23, RZ, RZ, RZ, P0 ;  /* 0x000000ffff177224 */ /* 0x000fe200000e06ff */
[----:B------:R-:W-:Y:S01]  /*05e0*/  LEA R22, P0, R18, UR12, 0x2 ;  /* 0x0000000c12167c11 */ /* 0x000fe2000f8010ff */
[----:B------:R-:W-:Y:S02]  /*05f0*/  IMAD.X R25, RZ, RZ, RZ, P1 ;  /* 0x000000ffff197224 */ /* 0x000fe400008e06ff */
[----:B0-----:R-:W-:Y:S01]  /*0600*/  VIADD R16, R10, 0x3 ;  /* 0x000000030a107836 */ /* 0x001fe20000000000 */
[----:B------:R-:W-:-:S02]  /*0610*/  LEA.HI.X R23, R18, UR13, R23, 0x2, P0 ;  /* 0x0000000d12177c11 */ /* 0x000fc400080f1417 */
[C---:B------:R-:W-:Y:S01]  /*0620*/  LEA R18, P0, R19.reuse, UR14, 0x2 ;  /* 0x0000000e13127c11 */ /* 0x040fe2000f8010ff */
[----:B----4-:R-:W-:Y:S02]  /*0630*/  VIADD R21, R10, 0x4 ;  /* 0x000000040a157836 */ /* 0x010fe40000000000 */
[----:B------:R-:W4:Y:S01]  /*0640*/  LDG.E R22, desc[UR8][R22.64] ;  /* 0x0000000816167981 */ /* 0x000f22000c1e1900 */
[----:B------:R-:W-:Y:S02]  /*0650*/  LEA.HI.X R19, R19, UR15, R25, 0x2, P0 ;  /* 0x0000000f13137c11 */ /* 0x000fe400080f1419 */
[----:B------:R-:W-:-:S03]  /*0660*/  IADD3 R16, P0, PT, R5, R16, RZ ;  /* 0x0000001005107210 */ /* 0x000fc60007f1e0ff */
[----:B------:R0:W4:Y:S02]  /*0670*/  LDG.E R25, desc[UR8][R18.64] ;  /* 0x0000000812197981 */ /* 0x000124000c1e1900 */
[----:B------:R-:W-:Y:S01]  /*0680*/  IMAD.X R17, RZ, RZ, RZ, P0 ;  /* 0x000000ffff117224 */ /* 0x000fe200000e06ff */
[----:B0-----:R-:W-:-:S04]  /*0690*/  LEA R18, P0, R16, UR12, 0x2 ;  /* 0x0000000c10127c11 */ /* 0x001fc8000f8010ff */
[----:B------:R-:W-:-:S05]  /*06a0*/  LEA.HI.X R19, R16, UR13, R17, 0x2, P0 ;  /* 0x0000000d10137c11 */ /* 0x000fca00080f1411 */
[----:B------:R-:W5:Y:S01]  /*06b0*/  LDG.E R18, desc[UR8][R18.64] ;  /* 0x0000000812127981 */ /* 0x000f62000c1e1900 */
[----:B--2---:R-:W-:Y:S01]  /*06c0*/  FFMA R27, R15, R27, R29 ;  /* 0x0000001b0f1b7223 */ /* 0x004fe2000000001d */
[----:B------:R-:W-:-:S04]  /*06d0*/  IADD3 R15, P1, PT, R28, UR4, RZ ;  /* 0x000000041c0f7c10 */ /* 0x000fc8000ff3e0ff */
[----:B------:R-:W-:Y:S01]  /*06e0*/  LEA R16, P0, R15, UR14, 0x2 ;  /* 0x0000000e0f107c11 */ /* 0x000fe2000f8010ff */
[----:B------:R-:W-:-:S05]  /*06f0*/  IMAD.X R17, RZ, RZ, RZ, P1 ;  /* 0x000000ffff117224 */ /* 0x000fca00008e06ff */
[----:B------:R-:W-:Y:S02]  /*0700*/  LEA.HI.X R17, R15, UR15, R17, 0x2, P0 ;  /* 0x0000000f0f117c11 */ /* 0x000fe400080f1411 */
[----:B------:R-:W-:Y:S02]  /*0710*/  IADD3 R21, P0, PT, R5, R21, RZ ;  /* 0x0000001505157210 */ /* 0x000fe40007f1e0ff */
[----:B------:R-:W-:Y:S01]  /*0720*/  IADD3 R23, P1, PT, R11, UR4, RZ ;  /* 0x000000040b177c10 */ /* 0x000fe2000ff3e0ff */
[----:B------:R0:W5:Y:S01]  /*0730*/  LDG.E R15, desc[UR8][R16.64] ;  /* 0x00000008100f7981 */ /* 0x000162000c1e1900 */
[----:B---3--:R-:W-:Y:S01]  /*0740*/  FFMA R13, R13, R20, R27 ;  /* 0x000000140d0d7223 */ /* 0x008fe2000000001b */
[----:B------:R-:W-:Y:S01]  /*0750*/  IMAD.X R20, RZ, RZ, RZ, P0 ;  /* 0x000000ffff147224 */ /* 0x000fe200000e06ff */
[----:B0-----:R-:W-:-:S04]  /*0760*/  LEA R16, P0, R21, UR12, 0x2 ;  /* 0x0000000c15107c11 */ /* 0x001fc8000f8010ff */
[----:B------:R-:W-:Y:S01]  /*0770*/  LEA.HI.X R17, R21, UR13, R20, 0x2, P0 ;  /* 0x0000000d15117c11 */ /* 0x000fe200080f1414 */
[----:B------:R-:W-:Y:S01]  /*0780*/  IMAD.X R21, RZ, RZ, RZ, P1 ;  /* 0x000000ffff157224 */ /* 0x000fe200008e06ff */
[----:B------:R-:W-:-:S03]  /*0790*/  LEA R20, P0, R23, UR14, 0x2 ;  /* 0x0000000e17147c11 */ /* 0x000fc6000f8010ff */
[----:B------:R-:W2:Y:S01]  /*07a0*/  LDG.E R16, desc[UR8][R16.64] ;  /* 0x0000000810107981 */ /* 0x000ea2000c1e1900 */
[----:B------:R-:W-:-:S05]  /*07b0*/  LEA.HI.X R21, R23, UR15, R21, 0x2, P0 ;  /* 0x0000000f17157c11 */ /* 0x000fca00080f1415 */
[----:B------:R-:W2:Y:S01]  /*07c0*/  LDG.E R20, desc[UR8][R20.64] ;  /* 0x0000000814147981 */ /* 0x000ea2000c1e1900 */
[----:B------:R-:W-:-:S05]  /*07d0*/  VIADD R9, R9, 0x8 ;  /* 0x0000000809097836 */ /* 0x000fca0000000000 */
[----:B------:R-:W-:Y:S01]  /*07e0*/  ISETP.NE.AND P0, PT, R9, RZ, PT ;  /* 0x000000ff0900720c */ /* 0x000fe20003f05270 */
[----:B----4-:R-:W-:Y:S01]  /*07f0*/  FFMA R13, R22, R25, R13 ;  /* 0x00000019160d7223 */ /* 0x010fe2000000000d */
[C---:B------:R-:W-:Y:S02]  /*0800*/  IMAD R12, R7.reuse, 0x8, R12 ;  /* 0x00000008070c7824 */ /* 0x040fe400078e020c */
[C---:B------:R-:W-:Y:S02]  /*0810*/  IMAD R4, R7.reuse, 0x8, R4 ;  /* 0x0000000807047824 */ /* 0x040fe400078e0204 */
[C---:B------:R-:W-:Y:S02]  /*0820*/  IMAD R14, R7.reuse, 0x8, R14 ;  /* 0x00000008070e7824 */ /* 0x040fe400078e020e */
[C---:B------:R-:W-:Y:S02]  /*0830*/  IMAD R24, R7.reuse, 0x8, R24 ;  /* 0x0000000807187824 */ /* 0x040fe400078e0218 */
[----:B------:R-:W-:-:S02]  /*0840*/  IMAD R26, R7, 0x8, R26 ;  /* 0x00000008071a7824 */ /* 0x000fc400078e021a */
[C---:B------:R-:W-:Y:S02]  /*0850*/  IMAD R28, R7.reuse, 0x8, R28 ;  /* 0x00000008071c7824 */ /* 0x040fe400078e021c */
[C---:B------:R-:W-:Y:S02]  /*0860*/  IMAD R11, R7.reuse, 0x8, R11 ;  /* 0x00000008070b7824 */ /* 0x040fe400078e020b */
[----:B------:R-:W-:Y:S02]  /*0870*/  IMAD R8, R7, 0x8, R8 ;  /* 0x0000000807087824 */ /* 0x000fe400078e0208 */
[----:B------:R-:W-:Y:S02]  /*0880*/  VIADD R10, R10, 0x8 ;  /* 0x000000080a0a7836 */ /* 0x000fe40000000000 */
[----:B-----5:R-:W-:-:S04]  /*0890*/  FFMA R13, R18, R15, R13 ;  /* 0x0000000f120d7223 */ /* 0x020fc8000000000d */
[----:B--2---:R-:W-:Y:S01]  /*08a0*/  FFMA R27, R16, R20, R13 ;  /* 0x00000014101b7223 */ /* 0x004fe2000000000d */
[----:B------:R-:W-:Y:S06]  /*08b0*/  @P0 BRA `(.L_x_2) ;  /* 0xfffffff800540947 */ /* 0x000fec000383ffff */
[----:B------:R-:W-:-:S07]  /*08c0*/  IMAD.MOV.U32 R17, RZ, RZ, R6 ;  /* 0x000000ffff117224 */ /* 0x000fce00078e0006 */
.L_x_1:
[----:B------:R-:W-:-:S04]  /*08d0*/  LOP3.LUT R4, R0, 0x7, RZ, 0xc0, !PT ;  /* 0x0000000700047812 */ /* 0x000fc800078ec0ff */
[----:B------:R-:W-:-:S13]  /*08e0*/  ISETP.NE.AND P0, PT, R4, RZ, PT ;  /* 0x000000ff0400720c */ /* 0x000fda0003f05270 */
[----:B------:R-:W-:Y:S05]  /*08f0*/  @!P0 BRA `(.L_x_0) ;  /* 0x0000000400b48947 */ /* 0x000fea0003800000 */
[----:B------:R-:W-:Y:S02]  /*0900*/  ISETP.GE.U32.AND P1, PT, R4, 0x4, PT ;  /* 0x000000040400780c */ /* 0x000fe40003f26070 */
[----:B------:R-:W-:-:S04]  /*0910*/  LOP3.LUT R16, R0, 0x3, RZ, 0xc0, !PT ;  /* 0x0000000300107812 */ /* 0x000fc800078ec0ff */
[----:B------:R-:W-:-:S07]  /*0920*/  ISETP.NE.AND P0, PT, R16, RZ, PT ;  /* 0x000000ff1000720c */ /* 0x000fce0003f05270 */
[----:B------:R-:W-:Y:S06]  /*0930*/  @!P1 BRA `(.L_x_3) ;  /* 0x0000000000dc9947 */ /* 0x000fec0003800000 */
[----:B------:R-:W0:Y:S01]  /*0940*/  LDCU UR6, c[0x0][0x39c] ;  /* 0x00007380ff0677ac */ /* 0x000e220008000800 */
[----:B------:R-:W-:Y:S01]  /*0950*/  IMAD R4, R3, R0, R17 ;  /* 0x0000000003047224 */ /* 0x000fe200078e0211 */
[----:B------:R-:W1:Y:S03]  /*0960*/  LDCU.128 UR12, c[0x0][0x380] ;  /* 0x00007000ff0c77ac */ /* 0x000e660008000c00 */
[----:B------:R-:W-:Y:S01]  /*0970*/  VIADD R10, R4, 0x2 ;  /* 0x00000002040a7836 */ /* 0x000fe20000000000 */
[----:B------:R-:W-:-:S04]  /*0980*/  IADD3 R8, P1, PT, R5, R4, RZ ;  /* 0x0000000405087210 */ /* 0x000fc80007f3e0ff */
[----:B------:R-:W-:Y:S01]  /*0990*/  IADD3 R11, P5, PT, R5, R10, RZ ;  /* 0x0000000a050b7210 */ /* 0x000fe20007fbe0ff */
[----:B------:R-:W-:-:S04]  /*09a0*/  IMAD.X R9, RZ, RZ, RZ, P1 ;  /* 0x000000ffff097224 */ /* 0x000fc800008e06ff */
[----:B------:R-:W-:Y:S02]  /*09b0*/  IMAD.X R14, RZ, RZ, RZ, P5 ;  /* 0x000000ffff0e7224 */ /* 0x000fe400028e06ff */
[----:B0-----:R-:W-:Y:S01]  /*09c0*/  IMAD R6, R17, UR6, R2 ;  /* 0x0000000611067c24 */ /* 0x001fe2000f8e0202 */
[----:B-1----:R-:W-:-:S04]  /*09d0*/  LEA R20, P1, R8, UR12, 0x2 ;  /* 0x0000000c08147c11 */ /* 0x002fc8000f8210ff */
[----:B------:R-:W-:Y:S02]  /*09e0*/  IADD3 R7, P2, PT, R6, UR4, RZ ;  /* 0x0000000406077c10 */ /* 0x000fe4000ff5e0ff */
[----:B------:R-:W-:Y:S01]  /*09f0*/  LEA.HI.X R21, R8, UR13, R9, 0x2, P1 ;  /* 0x0000000d08157c11 */ /* 0x000fe200088f1409 */
[C---:B------:R-:W-:Y:S01]  /*0a00*/  VIADD R8, R4.reuse, 0x1 ;  /* 0x0000000104087836 */ /* 0x040fe20000000000 */
[----:B------:R-:W-:Y:S01]  /*0a10*/  LEA R18, P1, R7, UR14, 0x2 ;  /* 0x0000000e07127c11 */ /* 0x000fe2000f8210ff */
[----:B------:R-:W-:Y:S01]  /*0a20*/  IMAD.X R12, RZ, RZ, RZ, P2 ;  /* 0x000000ffff0c7224 */ /* 0x000fe200010e06ff */
[----:B------:R-:W-:Y:S01]  /*0a30*/  LEA R10, P2, R11, UR12, 0x2 ;  /* 0x0000000c0b0a7c11 */ /* 0x000fe2000f8410ff */
[----:B------:R-:W-:Y:S01]  /*0a40*/  VIADD R4, R4, 0x3 ;  /* 0x0000000304047836 */ /* 0x000fe20000000000 */
[----:B------:R-:W-:Y:S01]  /*0a50*/  IADD3 R13, P4, PT, R5, R8, RZ ;  /* 0x00000008050d7210 */ /* 0x000fe20007f9e0ff */
[----:B------:R0:W2:Y:S01]  /*0a60*/  LDG.E R20, desc[UR8][R20.64] ;  /* 0x0000000814147981 */ /* 0x0000a2000c1e1900 */
[----:B------:R-:W-:Y:S01]  /*0a70*/  LEA.HI.X R19, R7, UR15, R12, 0x2, P1 ;  /* 0x0000000f07137c11 */ /* 0x000fe200088f140c */
[----:B------:R-:W-:Y:S01]  /*0a80*/  VIADD R7, R6, UR6 ;  /* 0x0000000606077c36 */ /* 0x000fe20008000000 */
[----:B------:R-:W-:Y:S01]  /*0a90*/  IADD3 R9, P6, PT, R5, R4, RZ ;  /* 0x0000000405097210 */ /* 0x000fe20007fde0ff */
[----:B------:R-:W-:Y:S01]  /*0aa0*/  IMAD.X R22, RZ, RZ, RZ, P4 ;  /* 0x000000ffff167224 */ /* 0x000fe200020e06ff */
[----:B------:R-:W-:Y:S01]  /*0ab0*/  LEA R12, P1, R13, UR12, 0x2 ;  /* 0x0000000c0d0c7c11 */ /* 0x000fe2000f8210ff */
[----:B------:R-:W2:Y:S01]  /*0ac0*/  LDG.E R18, desc[UR8][R18.64] ;  /* 0x0000000812127981 */ /* 0x000ea2000c1e1900 */
[----:B------:R-:W-:Y:S01]  /*0ad0*/  IADD3 R4, P4, PT, R7, UR4, RZ ;  /* 0x0000000407047c10 */ /* 0x000fe2000ff9e0ff */
[----:B------:R-:W-:Y:S01]  /*0ae0*/  IMAD.X R6, RZ, RZ, RZ, P6 ;  /* 0x000000ffff067224 */ /* 0x000fe200030e06ff */
[----:B------:R-:W-:-:S02]  /*0af0*/  LEA R8, P3, R9, UR12, 0x2 ;  /* 0x0000000c09087c11 */ /* 0x000fc4000f8610ff */
[----:B------:R-:W-:Y:S01]  /*0b00*/  LEA.HI.X R13, R13, UR13, R22, 0x2, P1 ;  /* 0x0000000d0d0d7c11 */ /* 0x000fe200088f1416 */
[----:B------:R-:W-:Y:S01]  /*0b10*/  IMAD.X R15, RZ, RZ, RZ, P4 ;  /* 0x000000ffff0f7224 */ /* 0x000fe200020e06ff */
[----:B------:R-:W-:Y:S01]  /*0b20*/  LEA.HI.X R11, R11, UR13, R14, 0x2, P2 ;  /* 0x0000000d0b0b7c11 */ /* 0x000fe200090f140e */
[----:B------:R-:W-:Y:S01]  /*0b30*/  VIADD R14, R7, UR6 ;  /* 0x00000006070e7c36 */ /* 0x000fe20008000000 */
[----:B------:R-:W-:Y:S01]  /*0b40*/  LEA.HI.X R9, R9, UR13, R6, 0x2, P3 ;  /* 0x0000000d09097c11 */ /* 0x000fe200098f1406 */
[----:B------:R-:W3:Y:S01]  /*0b50*/  LDG.E R12, desc[UR8][R12.64] ;  /* 0x000000080c0c7981 */ /* 0x000ee2000c1e1900 */
[----:B------:R-:W-:-:S03]  /*0b60*/  LEA R6, P1, R4, UR14, 0x2 ;  /* 0x0000000e04067c11 */ /* 0x000fc6000f8210ff */
[----:B------:R-:W4:Y:S01]  /*0b70*/  LDG.E R11, desc[UR8][R10.64] ;  /* 0x000000080a0b7981 */ /* 0x000f22000c1e1900 */
[----:B------:R-:W-:Y:S01]  /*0b80*/  LEA.HI.X R7, R4, UR15, R15, 0x2, P1 ;  /* 0x0000000f04077c11 */ /* 0x000fe200088f140f */
[C---:B------:R-:W-:Y:S01]  /*0b90*/  VIADD R4, R14.reuse, UR6 ;  /* 0x000000060e047c36 */ /* 0x040fe20008000000 */
[----:B------:R-:W-:Y:S01]  /*0ba0*/  IADD3 R15, P1, PT, R14, UR4, RZ ;  /* 0x000000040e0f7c10 */ /* 0x000fe2000ff3e0ff */
[----:B------:R-:W5:Y:S03]  /*0bb0*/  LDG.E R9, desc[UR8][R8.64] ;  /* 0x0000000808097981 */ /* 0x000f66000c1e1900 */
[----:B------:R-:W-:Y:S01]  /*0bc0*/  IADD3 R4, P2, PT, R4, UR4, RZ ;  /* 0x0000000404047c10 */ /* 0x000fe2000ff5e0ff */
[----:B------:R-:W-:Y:S01]  /*0bd0*/  IMAD.X R22, RZ, RZ, RZ, P1 ;  /* 0x000000ffff167224 */ /* 0x000fe200008e06ff */
[C---:B------:R-:W-:Y:S01]  /*0be0*/  LEA R14, P1, R15.reuse, UR14, 0x2 ;  /* 0x0000000e0f0e7c11 */ /* 0x040fe2000f8210ff */
[----:B------:R-:W3:Y:S02]  /*0bf0*/  LDG.E R6, desc[UR8][R6.64] ;  /* 0x0000000806067981 */ /* 0x000ee4000c1e1900 */
[----:B0-----:R-:W-:Y:S01]  /*0c00*/  IMAD.X R21, RZ, RZ, RZ, P2 ;  /* 0x000000ffff157224 */ /* 0x001fe200010e06ff */
[----:B------:R-:W-:-:S02]  /*0c10*/  LEA.HI.X R15, R15, UR15, R22, 0x2, P1 ;  /* 0x0000000f0f0f7c11 */ /* 0x000fc400088f1416 */
[----:B------:R-:W-:-:S03]  /*0c20*/  LEA R22, P1, R4, UR14, 0x2 ;  /* 0x0000000e04167c11 */ /* 0x000fc6000f8210ff */
[----:B------:R-:W4:Y:S01]  /*0c30*/  LDG.E R14, desc[UR8][R14.64] ;  /* 0x000000080e0e7981 */ /* 0x000f22000c1e1900 */
[----:B------:R-:W-:-:S05]  /*0c40*/  LEA.HI.X R23, R4, UR15, R21, 0x2, P1 ;  /* 0x0000000f04177c11 */ /* 0x000fca00088f1415 */
[----:B------:R-:W5:Y:S01]  /*0c50*/  LDG.E R22, desc[UR8][R22.64] ;  /* 0x0000000816167981 */ /* 0x000f62000c1e1900 */
[----:B------:R-:W-:Y:S02]  /*0c60*/  VIADD R17, R17, 0x4 ;  /* 0x0000000411117836 */ /* 0x000fe40000000000 */
[----:B--2---:R-:W-:-:S04]  /*0c70*/  FFMA R27, R20, R18, R27 ;  /* 0x00000012141b7223 */ /* 0x004fc8000000001b */
[----:B---3--:R-:W-:-:S04]  /*0c80*/  FFMA R12, R12, R6, R27 ;  /* 0x000000060c0c7223 */ /* 0x008fc8000000001b */
[----:B----4-:R-:W-:-:S04]  /*0c90*/  FFMA R12, R11, R14, R12 ;  /* 0x0000000e0b0c7223 */ /* 0x010fc8000000000c */
[----:B-----5:R-:W-:-:S07]  /*0ca0*/  FFMA R27, R9, R22, R12 ;  /* 0x00000016091b7223 */ /* 0x020fce000000000c */
.L_x_3:
[----:B------:R-:W-:Y:S05]  /*0cb0*/  @!P0 BRA `(.L_x_0) ;  /* 0x0000000000c48947 */ /* 0x000fea0003800000 */
[----:B------:R-:W-:Y:S02]  /*0cc0*/  ISETP.NE.AND P1, PT, R16, 0x1, PT ;  /* 0x000000011000780c */ /* 0x000fe40003f25270 */
[----:B------:R-:W-:-:S04]  /*0cd0*/  LOP3.LUT R4, R0, 0x1, RZ, 0xc0, !PT ;  /* 0x0000000100047812 */ /* 0x000fc800078ec0ff */
[----:B------:R-:W-:-:S07]  /*0ce0*/  ISETP.NE.U32.AND P0, PT, R4, 0x1, PT ;  /* 0x000000010400780c */ /* 0x000fce0003f05070 */
        /* <DEDUP_REMOVED lines=13> */
[----:B------:R-:W-:Y:S01]  /*0dc0*/  VIADD R8, R9, UR6 ;  /* 0x0000000609087c36 */ /* 0x000fe20008000000 */
[----:B------:R-:W-:Y:S01]  /*0dd0*/  LEA R10, P1, R4, UR14, 0x2 ;  /* 0x0000000e040a7c11 */ /* 0x000fe2000f8210ff */
[----:B------:R-:W-:Y:S02]  /*0de0*/  IMAD.X R9, RZ, RZ, RZ, P2 ;  /* 0x000000ffff097224 */ /* 0x000fe400010e06ff */
[----:B------:R-:W2:Y:S01]  /*0df0*/  LDG.E R6, desc[UR8][R6.64] ;  /* 0x0000000806067981 */ /* 0x000ea2000c1e1900 */
[----:B------:R-:W-:Y:S02]  /*0e00*/  IADD3 R15, P4, PT, R8, UR4, RZ ;  /* 0x00000004080f7c10 */ /* 0x000fe4000ff9e0ff */
[----:B------:R-:W-:-:S02]  /*0e10*/  LEA.HI.X R11, R4, UR15, R9, 0x2, P1 ;  /* 0x0000000f040b7c11 */ /* 0x000fc400088f1409 */
[----:B------:R-:W-:Y:S01]  /*0e20*/  LEA R8, P2, R13, UR12, 0x2 ;  /* 0x0000000c0d087c11 */ /* 0x000fe2000f8410ff */
[----:B------:R-:W-:Y:S01]  /*0e30*/  IMAD.X R4, RZ, RZ, RZ, P4 ;  /* 0x000000ffff047224 */ /* 0x000fe200020e06ff */
[----:B------:R-:W-:Y:S01]  /*0e40*/  LEA R12, P1, R15, UR14, 0x2 ;  /* 0x0000000e0f0c7c11 */ /* 0x000fe2000f8210ff */
[----:B------:R-:W2:Y:S01]  /*0e50*/  LDG.E R10, desc[UR8][R10.64] ;  /* 0x000000080a0a7981 */ /* 0x000ea2000c1e1900 */
[----:B------:R-:W-:Y:S02]  /*0e60*/  LEA.HI.X R9, R13, UR13, R14, 0x2, P2 ;  /* 0x0000000d0d097c11 */ /* 0x000fe400090f140e */
[----:B------:R-:W-:-:S03]  /*0e70*/  LEA.HI.X R13, R15, UR15, R4, 0x2, P1 ;  /* 0x0000000f0f0d7c11 */ /* 0x000fc600088f1404 */
[----:B------:R-:W3:Y:S04]  /*0e80*/  LDG.E R8, desc[UR8][R8.64] ;  /* 0x0000000808087981 */ /* 0x000ee8000c1e1900 */
[----:B------:R-:W3:Y:S01]  /*0e90*/  LDG.E R12, desc[UR8][R12.64] ;  /* 0x000000080c0c7981 */ /* 0x000ee2000c1e1900 */
[----:B------:R-:W-:Y:S02]  /*0ea0*/  VIADD R17, R17, 0x2 ;  /* 0x0000000211117836 */ /* 0x000fe40000000000 */
[----:B--2---:R-:W-:-:S04]  /*0eb0*/  FFMA R27, R6, R10, R27 ;  /* 0x0000000a061b7223 */ /* 0x004fc8000000001b */
[----:B---3--:R-:W-:-:S07]  /*0ec0*/  FFMA R27, R8, R12, R27 ;  /* 0x0000000c081b7223 */ /* 0x008fce000000001b */
.L_x_4:
[----:B------:R-:W-:Y:S05]  /*0ed0*/  @P0 BRA `(.L_x_0) ;  /* 0x00000000003c0947 */ /* 0x000fea0003800000 */
[----:B------:R-:W0:Y:S01]  /*0ee0*/  LDCU UR6, c[0x0][0x39c] ;  /* 0x00007380ff0677ac */ /* 0x000e220008000800 */
[----:B------:R-:W-:Y:S01]  /*0ef0*/  IMAD R0, R3, R0, R17 ;  /* 0x0000000003007224 */ /* 0x000fe200078e0211 */
[----:B------:R-:W1:Y:S04]  /*0f00*/  LDCU.128 UR12, c[0x0][0x380] ;  /* 0x00007000ff0c77ac */ /* 0x000e680008000c00 */
[----:B------:R-:W-:-:S05]  /*0f10*/  IADD3 R5, P0, PT, R5, R0, RZ ;  /* 0x0000000005057210 */ /* 0x000fca0007f1e0ff */
[----:B------:R-:W-:Y:S02]  /*0f20*/  IMAD.X R8, RZ, RZ, RZ, P0 ;  /* 0x000000ffff087224 */ /* 0x000fe400000e06ff */
[----:B0-----:R-:W-:Y:S01]  /*0f30*/  IMAD R17, R17, UR6, R2 ;  /* 0x0000000611117c24 */ /* 0x001fe2000f8e0202 */
[----:B-1----:R-:W-:-:S04]  /*0f40*/  LEA R4, P1, R5, UR12, 0x2 ;  /* 0x0000000c05047c11 */ /* 0x002fc8000f8210ff */
[----:B------:R-:W-:Y:S02]  /*0f50*/  IADD3 R17, P2, PT, R17, UR4, RZ ;  /* 0x0000000411117c10 */ /* 0x000fe4000ff5e0ff */
[----:B------:R-:W-:Y:S02]  /*0f60*/  LEA.HI.X R5, R5, UR13, R8, 0x2, P1 ;  /* 0x0000000d05057c11 */ /* 0x000fe400088f1408 */
[C---:B------:R-:W-:Y:S01]  /*0f70*/  LEA R6, P0, R17.reuse, UR14, 0x2 ;  /* 0x0000000e11067c11 */ /* 0x040fe2000f8010ff */
[----:B------:R-:W-:Y:S02]  /*0f80*/  IMAD.X R0, RZ, RZ, RZ, P2 ;  /* 0x000000ffff007224 */ /* 0x000fe400010e06ff */
[----:B------:R-:W2:Y:S03]  /*0f90*/  LDG.E R4, desc[UR8][R4.64] ;  /* 0x0000000804047981 */ /* 0x000ea6000c1e1900 */
[----:B------:R-:W-:-:S05]  /*0fa0*/  LEA.HI.X R7, R17, UR15, R0, 0x2, P0 ;  /* 0x0000000f11077c11 */ /* 0x000fca00080f1400 */
[----:B------:R-:W2:Y:S02]  /*0fb0*/  LDG.E R6, desc[UR8][R6.64] ;  /* 0x0000000806067981 */ /* 0x000ea4000c1e1900 */
[----:B--2---:R-:W-:-:S07]  /*0fc0*/  FFMA R27, R4, R6, R27 ;  /* 0x00000006041b7223 */ /* 0x004fce000000001b */
.L_x_0:
[----:B------:R-:W0:Y:S01]  /*0fd0*/  LDC.64 R4, c[0x0][0x390] ;  /* 0x0000e400ff047b82 */ /* 0x000e220000000a00 */
[----:B------:R-:W1:Y:S01]  /*0fe0*/  LDCU UR6, c[0x0][0x39c] ;  /* 0x00007380ff0677ac */ /* 0x000e620008000800 */
[----:B------:R-:W-:Y:S02]  /*0ff0*/  VIADD R3, R3, UR5 ;  /* 0x0000000503037c36 */ /* 0x000fe40008000000 */
[----:B------:R-:W-:-:S04]  /*1000*/  VIADD R2, R2, UR4 ;  /* 0x0000000402027c36 */ /* 0x000fc80008000000 */
[----:B-1----:R-:W-:-:S04]  /*1010*/  IMAD R3, R3, UR6, R2 ;  /* 0x0000000603037c24 */ /* 0x002fc8000f8e0202 */
[----:B0-----:R-:W-:-:S05]  /*1020*/  IMAD.WIDE R2, R3, 0x4, R4 ;  /* 0x0000000403027825 */ /* 0x001fca00078e0204 */
[----:B------:R-:W-:Y:S01]  /*1030*/  STG.E desc[UR8][R2.64], R27 ;  /* 0x0000001b02007986 */ /* 0x000fe2000c101908 */
[----:B------:R-:W-:Y:S05]  /*1040*/  EXIT ;  /* 0x000000000000794d */ /* 0x000fea0003800000 */
.L_x_5:
[----:B------:R-:W-:-:S00]  /*1050*/  BRA `(.L_x_5) ;  /* 0xfffffffc00fc7947 */ /* 0x000fc0000383ffff */
[----:B------:R-:W-:-:S00]  /*1060*/  NOP ;  /* 0x0000000000007918 */ /* 0x000fc00000000000 */
        /* <DEDUP_REMOVED lines=9> */
.L_x_6:


//--------------------- .nv.shared.reserved.0     --------------------------
	.section	.nv.shared.reserved.0,"aw",@nobits
	.weak		__nv_reservedSMEM_offset_0_alias
	.size		__nv_reservedSMEM_offset_0_alias, 0, 64
	.other		__nv_reservedSMEM_offset_0_alias,@"STO_CUDA_RESERVED_SHARED STV_DEFAULT"
__nv_reservedSMEM_offset_0_alias:
	.zero		0
	.zero		64


//--------------------- .nv.constant0._Z10sgemm_cudaPfS_S_iii --------------------------
	.section	.nv.constant0._Z10sgemm_cudaPfS_S_iii,"a",@progbits
	.sectionflags	@""
	.align	4
.nv.constant0._Z10sgemm_cudaPfS_S_iii:
	.zero		932


//--------------------- SYMBOLS --------------------------

	.type		.nv.reservedSmem.offset0,@object
	.size		.nv.reservedSmem.offset0,0x4
